//
// Generated by NVIDIA NVVM Compiler
//
// Compiler Build ID: CL-36424714
// Cuda compilation tools, release 13.0, V13.0.88
// Based on NVVM 20.0.0
//

.version 9.0
.target sm_100
.address_size 64

	// .globl	_Z22global_denoiser_kernelPKfS0_Pfffffi

.visible .entry _Z22global_denoiser_kernelPKfS0_Pfffffi(
	.param .u64 .ptr .align 1 _Z22global_denoiser_kernelPKfS0_Pfffffi_param_0,
	.param .u64 .ptr .align 1 _Z22global_denoiser_kernelPKfS0_Pfffffi_param_1,
	.param .u64 .ptr .align 1 _Z22global_denoiser_kernelPKfS0_Pfffffi_param_2,
	.param .f32 _Z22global_denoiser_kernelPKfS0_Pfffffi_param_3,
	.param .f32 _Z22global_denoiser_kernelPKfS0_Pfffffi_param_4,
	.param .f32 _Z22global_denoiser_kernelPKfS0_Pfffffi_param_5,
	.param .f32 _Z22global_denoiser_kernelPKfS0_Pfffffi_param_6,
	.param .u32 _Z22global_denoiser_kernelPKfS0_Pfffffi_param_7
)
{
	.reg .pred 	%p<2>;
	.reg .b32 	%r<6>;
	.reg .b32 	%f<12>;
	.reg .b64 	%rd<11>;

	ld.param.u64 	%rd1, [_Z22global_denoiser_kernelPKfS0_Pfffffi_param_0];
	ld.param.u64 	%rd2, [_Z22global_denoiser_kernelPKfS0_Pfffffi_param_1];
	ld.param.u64 	%rd3, [_Z22global_denoiser_kernelPKfS0_Pfffffi_param_2];
	ld.param.f32 	%f1, [_Z22global_denoiser_kernelPKfS0_Pfffffi_param_3];
	ld.param.f32 	%f2, [_Z22global_denoiser_kernelPKfS0_Pfffffi_param_4];
	ld.param.f32 	%f3, [_Z22global_denoiser_kernelPKfS0_Pfffffi_param_5];
	ld.param.f32 	%f4, [_Z22global_denoiser_kernelPKfS0_Pfffffi_param_6];
	ld.param.u32 	%r2, [_Z22global_denoiser_kernelPKfS0_Pfffffi_param_7];
	mov.u32 	%r3, %ctaid.x;
	mov.u32 	%r4, %ntid.x;
	mov.u32 	%r5, %tid.x;
	mad.lo.s32 	%r1, %r3, %r4, %r5;
	setp.ge.s32 	%p1, %r1, %r2;
	@%p1 bra 	$L__BB0_2;
	cvta.to.global.u64 	%rd4, %rd1;
	cvta.to.global.u64 	%rd5, %rd2;
	cvta.to.global.u64 	%rd6, %rd3;
	mul.wide.s32 	%rd7, %r1, 4;
	add.s64 	%rd8, %rd4, %rd7;
	ld.global.nc.f32 	%f5, [%rd8];
	add.s64 	%rd9, %rd5, %rd7;
	ld.global.nc.f32 	%f6, [%rd9];
	mul.f32 	%f7, %f4, %f6;
	sub.f32 	%f8, %f5, %f7;
	div.rn.f32 	%f9, %f8, %f3;
	mul.f32 	%f10, %f1, %f9;
	fma.rn.f32 	%f11, %f2, %f6, %f10;
	add.s64 	%rd10, %rd6, %rd7;
	st.global.f32 	[%rd10], %f11;
$L__BB0_2:
	ret;

}


// ===== COMPILED SASS (sm_100) =====

	.target	sm_100

	.elftype	@"ET_EXEC"


//--------------------- .note.nv.tkinfo           --------------------------
	.section	.note.nv.tkinfo,"",@"SHT_NOTE"
	.sectionflags	@"SHF_NOTE_NV_TKINFO"
	.tkinfo
        /*0018*/ 	.word	0x00000002
        /*0030*/ 	.string	""
        /*0030*/ 	.string	"ptxas"
        /*0030*/ 	.string	"Cuda compilation tools, release 13.0, V13.0.88"
        /*0030*/ 	.string	"Build cuda_13.0.r13.0/compiler.36424714_0"
        /*0030*/ 	.string	"-arch sm_100 -m 64 "



//--------------------- .note.nv.cuinfo           --------------------------
	.section	.note.nv.cuinfo,"",@"SHT_NOTE"
	.sectionflags	@"SHF_NOTE_NV_CUINFO"
        /*0018*/ 	.short	0x0002
        /*001a*/ 	.short	0x0064
        /*001c*/ 	.short	0x0082
	.zero		2


//--------------------- .nv.info                  --------------------------
	.section	.nv.info,"",@"SHT_CUDA_INFO"
	.align	4


	//----- nvinfo : EIATTR_REGCOUNT
	.align		4
        /*0000*/ 	.byte	0x04, 0x2f
        /*0002*/ 	.short	(.L_1 - .L_0)
	.align		4
.L_0:
        /*0004*/ 	.word	index@(_Z22global_denoiser_kernelPKfS0_Pfffffi)
        /*0008*/ 	.word	0x00000010


	//----- nvinfo : EIATTR_FRAME_SIZE
	.align		4
.L_1:
        /*000c*/ 	.byte	0x04, 0x11
        /*000e*/ 	.short	(.L_3 - .L_2)
	.align		4
.L_2:
        /*0010*/ 	.word	index@($__internal_0_$__cuda_sm3x_div_rn_noftz_f32_slowpath)
        /*0014*/ 	.word	0x00000000


	//----- nvinfo : EIATTR_FRAME_SIZE
	.align		4
.L_3:
        /*0018*/ 	.byte	0x04, 0x11
        /*001a*/ 	.short	(.L_5 - .L_4)
	.align		4
.L_4:
        /*001c*/ 	.word	index@(_Z22global_denoiser_kernelPKfS0_Pfffffi)
        /*0020*/ 	.word	0x00000000


	//----- nvinfo : EIATTR_MIN_STACK_SIZE
	.align		4
.L_5:
        /*0024*/ 	.byte	0x04, 0x12
        /*0026*/ 	.short	(.L_7 - .L_6)
	.align		4
.L_6:
        /*0028*/ 	.word	index@(_Z22global_denoiser_kernelPKfS0_Pfffffi)
        /*002c*/ 	.word	0x00000000
.L_7:


//--------------------- .nv.compat                --------------------------
	.section	.nv.compat,"",@"SHT_CUDA_COMPAT_INFO"
	.align	4
        /*0000*/ 	.byte	0x02, 0x09, 0x00, 0x00, 0x02, 0x02, 0x01, 0x00, 0x02, 0x05, 0x05, 0x00, 0x03, 0x07, 0x01, 0x01
        /*0010*/ 	.byte	0x02, 0x03, 0x00, 0x00, 0x02, 0x06, 0x01, 0x00, 0x04, 0x0b, 0x08, 0x00, 0x01, 0x00, 0x00, 0x00
        /*0020*/ 	.byte	0x00, 0x00, 0x00, 0x00


//--------------------- .nv.info._Z22global_denoiser_kernelPKfS0_Pfffffi --------------------------
	.section	.nv.info._Z22global_denoiser_kernelPKfS0_Pfffffi,"",@"SHT_CUDA_INFO"
	.sectionflags	@""
	.align	4


	//----- nvinfo : EIATTR_CUDA_API_VERSION
	.align		4
        /*0000*/ 	.byte	0x04, 0x37
        /*0002*/ 	.short	(.L_9 - .L_8)
.L_8:
        /*0004*/ 	.word	0x00000082


	//----- nvinfo : EIATTR_KPARAM_INFO
	.align		4
.L_9:
        /*0008*/ 	.byte	0x04, 0x17
        /*000a*/ 	.short	(.L_11 - .L_10)
.L_10:
        /*000c*/ 	.word	0x00000000
        /*0010*/ 	.short	0x0007
        /*0012*/ 	.short	0x0028
        /*0014*/ 	.byte	0x00, 0xf0, 0x11, 0x00


	//----- nvinfo : EIATTR_KPARAM_INFO
	.align		4
.L_11:
        /*0018*/ 	.byte	0x04, 0x17
        /*001a*/ 	.short	(.L_13 - .L_12)
.L_12:
        /*001c*/ 	.word	0x00000000
        /*0020*/ 	.short	0x0006
        /*0022*/ 	.short	0x0024
        /*0024*/ 	.byte	0x00, 0xf0, 0x11, 0x00


	//----- nvinfo : EIATTR_KPARAM_INFO
	.align		4
.L_13:
        /*0028*/ 	.byte	0x04, 0x17
        /*002a*/ 	.short	(.L_15 - .L_14)
.L_14:
        /*002c*/ 	.word	0x00000000
        /*0030*/ 	.short	0x0005
        /*0032*/ 	.short	0x0020
        /*0034*/ 	.byte	0x00, 0xf0, 0x11, 0x00


	//----- nvinfo : EIATTR_KPARAM_INFO
	.align		4
.L_15:
        /*0038*/ 	.byte	0x04, 0x17
        /*003a*/ 	.short	(.L_17 - .L_16)
.L_16:
        /*003c*/ 	.word	0x00000000
        /*0040*/ 	.short	0x0004
        /*0042*/ 	.short	0x001c
        /*0044*/ 	.byte	0x00, 0xf0, 0x11, 0x00


	//----- nvinfo : EIATTR_KPARAM_INFO
	.align		4
.L_17:
        /*0048*/ 	.byte	0x04, 0x17
        /*004a*/ 	.short	(.L_19 - .L_18)
.L_18:
        /*004c*/ 	.word	0x00000000
        /*0050*/ 	.short	0x0003
        /*0052*/ 	.short	0x0018
        /*0054*/ 	.byte	0x00, 0xf0, 0x11, 0x00


	//----- nvinfo : EIATTR_KPARAM_INFO
	.align		4
.L_19:
        /*0058*/ 	.byte	0x04, 0x17
        /*005a*/ 	.short	(.L_21 - .L_20)
.L_20:
        /*005c*/ 	.word	0x00000000
        /*0060*/ 	.short	0x0002
        /*0062*/ 	.short	0x0010
        /*0064*/ 	.byte	0x00, 0xf5, 0x21, 0x00


	//----- nvinfo : EIATTR_KPARAM_INFO
	.align		4
.L_21:
        /*0068*/ 	.byte	0x04, 0x17
        /*006a*/ 	.short	(.L_23 - .L_22)
.L_22:
        /*006c*/ 	.word	0x00000000
        /*0070*/ 	.short	0x0001
        /*0072*/ 	.short	0x0008
        /*0074*/ 	.byte	0x00, 0xf5, 0x21, 0x00


	//----- nvinfo : EIATTR_KPARAM_INFO
	.align		4
.L_23:
        /*0078*/ 	.byte	0x04, 0x17
        /*007a*/ 	.short	(.L_25 - .L_24)
.L_24:
        /*007c*/ 	.word	0x00000000
        /*0080*/ 	.short	0x0000
        /*0082*/ 	.short	0x0000
        /*0084*/ 	.byte	0x00, 0xf5, 0x21, 0x00


	//----- nvinfo : EIATTR_SPARSE_MMA_MASK
	.align		4
.L_25:
        /*0088*/ 	.byte	0x03, 0x50
        /*008a*/ 	.short	0x0000


	//----- nvinfo : EIATTR_MAXREG_COUNT
	.align		4
        /*008c*/ 	.byte	0x03, 0x1b
        /*008e*/ 	.short	0x00ff


	//----- nvinfo : EIATTR_MERCURY_ISA_VERSION
	.align		4
        /*0090*/ 	.byte	0x03, 0x5f
        /*0092*/ 	.short	0x0101


	//----- nvinfo : EIATTR_VRC_CTA_INIT_COUNT
	.align		4
        /*0094*/ 	.byte	0x02, 0x4a
	.zero		1
	.zero		1


	//----- nvinfo : EIATTR_EXIT_INSTR_OFFSETS
	.align		4
        /*0098*/ 	.byte	0x04, 0x1c
        /*009a*/ 	.short	(.L_27 - .L_26)


	//   ....[0]....
.L_26:
        /*009c*/ 	.word	0x00000070


	//   ....[1]....
        /*00a0*/ 	.word	0x00000230


	//----- nvinfo : EIATTR_CRS_STACK_SIZE
	.align		4
.L_27:
        /*00a4*/ 	.byte	0x04, 0x1e
        /*00a6*/ 	.short	(.L_29 - .L_28)
.L_28:
        /*00a8*/ 	.word	0x00000000


	//----- nvinfo : EIATTR_CBANK_PARAM_SIZE
	.align		4
.L_29:
        /*00ac*/ 	.byte	0x03, 0x19
        /*00ae*/ 	.short	0x002c


	//----- nvinfo : EIATTR_PARAM_CBANK
	.align		4
        /*00b0*/ 	.byte	0x04, 0x0a
        /*00b2*/ 	.short	(.L_31 - .L_30)
	.align		4
.L_30:
        /*00b4*/ 	.word	index@(.nv.constant0._Z22global_denoiser_kernelPKfS0_Pfffffi)
        /*00b8*/ 	.short	0x0380
        /*00ba*/ 	.short	0x002c


	//----- nvinfo : EIATTR_SW_WAR
	.align		4
.L_31:
        /*00bc*/ 	.byte	0x04, 0x36
        /*00be*/ 	.short	(.L_33 - .L_32)
.L_32:
        /*00c0*/ 	.word	0x00000008
.L_33:


//--------------------- .nv.callgraph             --------------------------
	.section	.nv.callgraph,"",@"SHT_CUDA_CALLGRAPH"
	.align	4
	.sectionentsize	8
	.align		4
        /*0000*/ 	.word	0x00000000
	.align		4
        /*0004*/ 	.word	0xffffffff
	.align		4
        /*0008*/ 	.word	0x00000000
	.align		4
        /*000c*/ 	.word	0xfffffffe
	.align		4
        /*0010*/ 	.word	0x00000000
	.align		4
        /*0014*/ 	.word	0xfffffffd
	.align		4
        /*0018*/ 	.word	0x00000000
	.align		4
        /*001c*/ 	.word	0xfffffffc


//--------------------- .text._Z22global_denoiser_kernelPKfS0_Pfffffi --------------------------
	.section	.text._Z22global_denoiser_kernelPKfS0_Pfffffi,"ax",@progbits
	.align	128
        .global         _Z22global_denoiser_kernelPKfS0_Pfffffi
        .type           _Z22global_denoiser_kernelPKfS0_Pfffffi,@function
        .size           _Z22global_denoiser_kernelPKfS0_Pfffffi,(.L_x_14 - _Z22global_denoiser_kernelPKfS0_Pfffffi)
        .other          _Z22global_denoiser_kernelPKfS0_Pfffffi,@"STO_CUDA_ENTRY STV_DEFAULT"
_Z22global_denoiser_kernelPKfS0_Pfffffi:
.text._Z22global_denoiser_kernelPKfS0_Pfffffi:
[----:B------:R-:W-:Y:S01]  /*0000*/  LDC R1, c[0x0][0x37c] ;  /* 0x0000df00ff017b82 */ /* 0x000fe20000000800 */
[----:B------:R-:W0:Y:S07]  /*0010*/  S2R R3, SR_TID.X ;  /* 0x0000000000037919 */ /* 0x000e2e0000002100 */
[----:B------:R-:W0:Y:S01]  /*0020*/  S2UR UR4, SR_CTAID.X ;  /* 0x00000000000479c3 */ /* 0x000e220000002500 */
[----:B------:R-:W1:Y:S07]  /*0030*/  LDCU UR5, c[0x0][0x3a8] ;  /* 0x00007500ff0577ac */ /* 0x000e6e0008000800 */
[----:B------:R-:W0:Y:S02]  /*0040*/  LDC R2, c[0x0][0x360] ;  /* 0x0000d800ff027b82 */ /* 0x000e240000000800 */
[----:B0-----:R-:W-:-:S05]  /*0050*/  IMAD R2, R2, UR4, R3 ;  /* 0x0000000402027c24 */ /* 0x001fca000f8e0203 */
[----:B-1----:R-:W-:-:S13]  /*0060*/  ISETP.GE.AND P0, PT, R2, UR5, PT ;  /* 0x0000000502007c0c */ /* 0x002fda000bf06270 */
[----:B------:R-:W-:Y:S05]  /*0070*/  @P0 EXIT ;  /* 0x000000000000094d */ /* 0x000fea0003800000 */
[----:B------:R-:W0:Y:S01]  /*0080*/  LDC.64 R4, c[0x0][0x388] ;  /* 0x0000e200ff047b82 */ /* 0x000e220000000a00 */
[----:B------:R-:W1:Y:S07]  /*0090*/  LDCU.64 UR4, c[0x0][0x358] ;  /* 0x00006b00ff0477ac */ /* 0x000e6e0008000a00 */
[----:B------:R-:W2:Y:S08]  /*00a0*/  LDC.64 R6, c[0x0][0x380] ;  /* 0x0000e000ff067b82 */ /* 0x000eb00000000a00 */
[----:B------:R-:W3:Y:S01]  /*00b0*/  LDC.64 R10, c[0x0][0x3a0] ;  /* 0x0000e800ff0a7b82 */ /* 0x000ee20000000a00 */
[----:B0-----:R-:W-:-:S06]  /*00c0*/  IMAD.WIDE R4, R2, 0x4, R4 ;  /* 0x0000000402047825 */ /* 0x001fcc00078e0204 */
[----:B-1----:R-:W4:Y:S01]  /*00d0*/  LDG.E.CONSTANT R4, desc[UR4][R4.64] ;  /* 0x0000000404047981 */ /* 0x002f22000c1e9900 */
[----:B--2---:R-:W-:-:S05]  /*00e0*/  IMAD.WIDE R6, R2, 0x4, R6 ;  /* 0x0000000402067825 */ /* 0x004fca00078e0206 */
[----:B------:R-:W4:Y:S01]  /*00f0*/  LDG.E.CONSTANT R3, desc[UR4][R6.64] ;  /* 0x0000000406037981 */ /* 0x000f22000c1e9900 */
[----:B---3--:R-:W0:Y:S01]  /*0100*/  MUFU.RCP R9, R10 ;  /* 0x0000000a00097308 */ /* 0x008e220000001000 */
[----:B------:R-:W-:Y:S01]  /*0110*/  BSSY.RECONVERGENT B0, `(.L_x_0) ;  /* 0x000000b000007945 */ /* 0x000fe20003800200 */
[----:B0-----:R-:W-:-:S04]  /*0120*/  FFMA R0, R9, -R10, 1 ;  /* 0x3f80000009007423 */ /* 0x001fc8000000080a */
[----:B------:R-:W-:Y:S01]  /*0130*/  FFMA R0, R9, R0, R9 ;  /* 0x0000000009007223 */ /* 0x000fe20000000009 */
[----:B----4-:R-:W-:-:S04]  /*0140*/  FFMA R3, -R4, R11, R3 ;  /* 0x0000000b04037223 */ /* 0x010fc80000000103 */
[----:B------:R-:W0:Y:S01]  /*0150*/  FCHK P0, R3, R10 ;  /* 0x0000000a03007302 */ /* 0x000e220000000000 */
[----:B------:R-:W-:-:S04]  /*0160*/  FFMA R9, R3, R0, RZ ;  /* 0x0000000003097223 */ /* 0x000fc800000000ff */
[----:B------:R-:W-:-:S04]  /*0170*/  FFMA R8, R9, -R10, R3 ;  /* 0x8000000a09087223 */ /* 0x000fc80000000003 */
[----:B------:R-:W-:Y:S01]  /*0180*/  FFMA R0, R0, R8, R9 ;  /* 0x0000000800007223 */ /* 0x000fe20000000009 */
[----:B0-----:R-:W-:Y:S06]  /*0190*/  @!P0 BRA `(.L_x_1) ;  /* 0x0000000000088947 */ /* 0x001fec0003800000 */
[----:B------:R-:W-:-:S07]  /*01a0*/  MOV R6, 0x1c0 ;  /* 0x000001c000067802 */ /* 0x000fce0000000f00 */
[----:B------:R-:W-:Y:S05]  /*01b0*/  CALL.REL.NOINC `($__internal_0_$__cuda_sm3x_div_rn_noftz_f32_slowpath) ;  /* 0x0000000000207944 */ /* 0x000fea0003c00000 */
.L_x_1:
[----:B------:R-:W-:Y:S05]  /*01c0*/  BSYNC.RECONVERGENT B0 ;  /* 0x0000000000007941 */ /* 0x000fea0003800200 */
.L_x_0:
[----:B------:R-:W0:Y:S01]  /*01d0*/  LDC.64 R6, c[0x0][0x390] ;  /* 0x0000e400ff067b82 */ /* 0x000e220000000a00 */
[----:B------:R-:W1:Y:S02]  /*01e0*/  LDCU.64 UR6, c[0x0][0x398] ;  /* 0x00007300ff0677ac */ /* 0x000e640008000a00 */
[----:B-1----:R-:W-:-:S04]  /*01f0*/  FMUL R5, R0, UR6 ;  /* 0x0000000600057c20 */ /* 0x002fc80008400000 */
[----:B------:R-:W-:Y:S01]  /*0200*/  FFMA R5, R4, UR7, R5 ;  /* 0x0000000704057c23 */ /* 0x000fe20008000005 */
[----:B0-----:R-:W-:-:S05]  /*0210*/  IMAD.WIDE R2, R2, 0x4, R6 ;  /* 0x0000000402027825 */ /* 0x001fca00078e0206 */
[----:B------:R-:W-:Y:S01]  /*0220*/  STG.E desc[UR4][R2.64], R5 ;  /* 0x0000000502007986 */ /* 0x000fe2000c101904 */
[----:B------:R-:W-:Y:S05]  /*0230*/  EXIT ;  /* 0x000000000000794d */ /* 0x000fea0003800000 */
        .weak           $__internal_0_$__cuda_sm3x_div_rn_noftz_f32_slowpath
        .type           $__internal_0_$__cuda_sm3x_div_rn_noftz_f32_slowpath,@function
        .size           $__internal_0_$__cuda_sm3x_div_rn_noftz_f32_slowpath,(.L_x_14 - $__internal_0_$__cuda_sm3x_div_rn_noftz_f32_slowpath)
$__internal_0_$__cuda_sm3x_div_rn_noftz_f32_slowpath:
[----:B------:R-:W0:Y:S01]  /*0240*/  LDC R0, c[0x0][0x3a0] ;  /* 0x0000e800ff007b82 */ /* 0x000e220000000800 */
[--C-:B------:R-:W-:Y:S01]  /*0250*/  SHF.R.U32.HI R5, RZ, 0x17, R3.reuse ;  /* 0x00000017ff057819 */ /* 0x100fe20000011603 */
[----:B------:R-:W1:Y:S01]  /*0260*/  LDCU UR6, c[0x0][0x3a0] ;  /* 0x00007400ff0677ac */ /* 0x000e620008000800 */
[----:B------:R-:W-:Y:S01]  /*0270*/  BSSY.RECONVERGENT B1, `(.L_x_2) ;  /* 0x0000064000017945 */ /* 0x000fe20003800200 */
[----:B------:R-:W-:Y:S01]  /*0280*/  IMAD.MOV.U32 R8, RZ, RZ, R3 ;  /* 0x000000ffff087224 */ /* 0x000fe200078e0003 */
[----:B------:R-:W-:-:S05]  /*0290*/  LOP3.LUT R5, R5, 0xff, RZ, 0xc0, !PT ;  /* 0x000000ff05057812 */ /* 0x000fca00078ec0ff */
[----:B------:R-:W-:Y:S02]  /*02a0*/  VIADD R11, R5, 0xffffffff ;  /* 0xffffffff050b7836 */ /* 0x000fe40000000000 */
[----:B-1----:R-:W-:Y:S01]  /*02b0*/  IMAD.U32 R9, RZ, RZ, UR6 ;  /* 0x00000006ff097e24 */ /* 0x002fe2000f8e00ff */
[----:B0-----:R-:W-:-:S04]  /*02c0*/  SHF.R.U32.HI R7, RZ, 0x17, R0 ;  /* 0x00000017ff077819 */ /* 0x001fc80000011600 */
[----:B------:R-:W-:-:S05]  /*02d0*/  LOP3.LUT R7, R7, 0xff, RZ, 0xc0, !PT ;  /* 0x000000ff07077812 */ /* 0x000fca00078ec0ff */
[----:B------:R-:W-:-:S05]  /*02e0*/  VIADD R12, R7, 0xffffffff ;  /* 0xffffffff070c7836 */ /* 0x000fca0000000000 */
[----:B------:R-:W-:-:S04]  /*02f0*/  ISETP.GT.U32.AND P0, PT, R12, 0xfd, PT ;  /* 0x000000fd0c00780c */ /* 0x000fc80003f04070 */
[----:B------:R-:W-:-:S13]  /*0300*/  ISETP.GT.U32.OR P0, PT, R11, 0xfd, P0 ;  /* 0x000000fd0b00780c */ /* 0x000fda0000704470 */
[----:B------:R-:W-:Y:S01]  /*0310*/  @!P0 IMAD.MOV.U32 R10, RZ, RZ, RZ ;  /* 0x000000ffff0a8224 */ /* 0x000fe200078e00ff */
[----:B------:R-:W-:Y:S06]  /*0320*/  @!P0 BRA `(.L_x_3) ;  /* 0x00000000005c8947 */ /* 0x000fec0003800000 */
[----:B------:R-:W-:Y:S02]  /*0330*/  FSETP.GTU.FTZ.AND P1, PT, |R0|, +INF , PT ;  /* 0x7f8000000000780b */ /* 0x000fe40003f3c200 */
[----:B------:R-:W-:-:S04]  /*0340*/  FSETP.GTU.FTZ.AND P0, PT, |R3|, +INF , PT ;  /* 0x7f8000000300780b */ /* 0x000fc80003f1c200 */
[----:B------:R-:W-:-:S13]  /*0350*/  PLOP3.LUT P0, PT, P0, P1, PT, 0xf8, 0x8f ;  /* 0x00000000008f781c */ /* 0x000fda0000703f70 */
[----:B------:R-:W-:Y:S05]  /*0360*/  @P0 BRA `(.L_x_4) ;  /* 0x00000004004c0947 */ /* 0x000fea0003800000 */
[----:B------:R-:W-:-:S13]  /*0370*/  LOP3.LUT P0, RZ, R9, 0x7fffffff, R8, 0xc8, !PT ;  /* 0x7fffffff09ff7812 */ /* 0x000fda000780c808 */
[----:B------:R-:W-:Y:S05]  /*0380*/  @!P0 BRA `(.L_x_5) ;  /* 0x00000004003c8947 */ /* 0x000fea0003800000 */
[C---:B------:R-:W-:Y:S02]  /*0390*/  FSETP.NEU.FTZ.AND P2, PT, |R3|.reuse, +INF , PT ;  /* 0x7f8000000300780b */ /* 0x040fe40003f5d200 */
[----:B------:R-:W-:Y:S02]  /*03a0*/  FSETP.NEU.FTZ.AND P1, PT, |R0|, +INF , PT ;  /* 0x7f8000000000780b */ /* 0x000fe40003f3d200 */
[----:B------:R-:W-:-:S11]  /*03b0*/  FSETP.NEU.FTZ.AND P0, PT, |R3|, +INF , PT ;  /* 0x7f8000000300780b */ /* 0x000fd60003f1d200 */
[----:B------:R-:W-:Y:S05]  /*03c0*/  @!P1 BRA !P2, `(.L_x_5) ;  /* 0x00000004002c9947 */ /* 0x000fea0005000000 */
[----:B------:R-:W-:-:S04]  /*03d0*/  LOP3.LUT P2, RZ, R8, 0x7fffffff, RZ, 0xc0, !PT ;  /* 0x7fffffff08ff7812 */ /* 0x000fc8000784c0ff */
[----:B------:R-:W-:-:S13]  /*03e0*/  PLOP3.LUT P1, PT, P1, P2, PT, 0x2f, 0xf2 ;  /* 0x0000000000f2781c */ /* 0x000fda0000f24577 */
[----:B------:R-:W-:Y:S05]  /*03f0*/  @P1 BRA `(.L_x_6) ;  /* 0x0000000400181947 */ /* 0x000fea0003800000 */
[----:B------:R-:W-:-:S04]  /*0400*/  LOP3.LUT P1, RZ, R9, 0x7fffffff, RZ, 0xc0, !PT ;  /* 0x7fffffff09ff7812 */ /* 0x000fc8000782c0ff */
[----:B------:R-:W-:-:S13]  /*0410*/  PLOP3.LUT P0, PT, P0, P1, PT, 0x2f, 0xf2 ;  /* 0x0000000000f2781c */ /* 0x000fda0000702577 */
[----:B------:R-:W-:Y:S05]  /*0420*/  @P0 BRA `(.L_x_7) ;  /* 0x0000000400000947 */ /* 0x000fea0003800000 */
[----:B------:R-:W-:Y:S02]  /*0430*/  ISETP.GE.AND P0, PT, R11, RZ, PT ;  /* 0x000000ff0b00720c */ /* 0x000fe40003f06270 */
[----:B------:R-:W-:-:S11]  /*0440*/  ISETP.GE.AND P1, PT, R12, RZ, PT ;  /* 0x000000ff0c00720c */ /* 0x000fd60003f26270 */
[----:B------:R-:W-:Y:S02]  /*0450*/  @P0 IMAD.MOV.U32 R10, RZ, RZ, RZ ;  /* 0x000000ffff0a0224 */ /* 0x000fe400078e00ff */
[----:B------:R-:W-:Y:S01]  /*0460*/  @!P0 FFMA R8, R3, 1.84467440737095516160e+19, RZ ;  /* 0x5f80000003088823 */ /* 0x000fe200000000ff */
[----:B------:R-:W-:Y:S02]  /*0470*/  @!P0 IMAD.MOV.U32 R10, RZ, RZ, -0x40 ;  /* 0xffffffc0ff0a8424 */ /* 0x000fe400078e00ff */
[----:B------:R-:W-:Y:S02]  /*0480*/  @!P1 FFMA R9, R0, 1.84467440737095516160e+19, RZ ;  /* 0x5f80000000099823 */ /* 0x000fe400000000ff */
[----:B------:R-:W-:-:S07]  /*0490*/  @!P1 VIADD R10, R10, 0x40 ;  /* 0x000000400a0a9836 */ /* 0x000fce0000000000 */
.L_x_3:
[----:B------:R-:W-:Y:S01]  /*04a0*/  LEA R0, R7, 0xc0800000, 0x17 ;  /* 0xc080000007007811 */ /* 0x000fe200078eb8ff */
[----:B------:R-:W-:Y:S01]  /*04b0*/  VIADD R5, R5, 0xffffff81 ;  /* 0xffffff8105057836 */ /* 0x000fe20000000000 */
[----:B------:R-:W-:Y:S03]  /*04c0*/  BSSY.RECONVERGENT B2, `(.L_x_8) ;  /* 0x0000035000027945 */ /* 0x000fe60003800200 */
[----:B------:R-:W-:Y:S02]  /*04d0*/  IMAD.IADD R9, R9, 0x1, -R0 ;  /* 0x0000000109097824 */ /* 0x000fe400078e0a00 */
[C---:B------:R-:W-:Y:S01]  /*04e0*/  IMAD R0, R5.reuse, -0x800000, R8 ;  /* 0xff80000005007824 */ /* 0x040fe200078e0208 */
[----:B------:R-:W-:Y:S01]  /*04f0*/  IADD3 R5, PT, PT, R5, 0x7f, -R7 ;  /* 0x0000007f05057810 */ /* 0x000fe20007ffe807 */
[----:B------:R-:W0:Y:S01]  /*0500*/  MUFU.RCP R3, R9 ;  /* 0x0000000900037308 */ /* 0x000e220000001000 */
[----:B------:R-:W-:-:S03]  /*0510*/  FADD.FTZ R11, -R9, -RZ ;  /* 0x800000ff090b7221 */ /* 0x000fc60000010100 */
[----:B------:R-:W-:Y:S02]  /*0520*/  IMAD.IADD R5, R5, 0x1, R10 ;  /* 0x0000000105057824 */ /* 0x000fe400078e020a */
[----:B0-----:R-:W-:-:S04]  /*0530*/  FFMA R12, R3, R11, 1 ;  /* 0x3f800000030c7423 */ /* 0x001fc8000000000b */
[----:B------:R-:W-:-:S04]  /*0540*/  FFMA R12, R3, R12, R3 ;  /* 0x0000000c030c7223 */ /* 0x000fc80000000003 */
[----:B------:R-:W-:-:S04]  /*0550*/  FFMA R3, R0, R12, RZ ;  /* 0x0000000c00037223 */ /* 0x000fc800000000ff */
[----:B------:R-:W-:-:S04]  /*0560*/  FFMA R8, R11, R3, R0 ;  /* 0x000000030b087223 */ /* 0x000fc80000000000 */
[----:B------:R-:W-:-:S04]  /*0570*/  FFMA R13, R12, R8, R3 ;  /* 0x000000080c0d7223 */ /* 0x000fc80000000003 */
[----:B------:R-:W-:-:S04]  /*0580*/  FFMA R8, R11, R13, R0 ;  /* 0x0000000d0b087223 */ /* 0x000fc80000000000 */
[----:B------:R-:W-:-:S05]  /*0590*/  FFMA R0, R12, R8, R13 ;  /* 0x000000080c007223 */ /* 0x000fca000000000d */
[----:B------:R-:W-:-:S04]  /*05a0*/  SHF.R.U32.HI R3, RZ, 0x17, R0 ;  /* 0x00000017ff037819 */ /* 0x000fc80000011600 */
[----:B------:R-:W-:-:S05]  /*05b0*/  LOP3.LUT R3, R3, 0xff, RZ, 0xc0, !PT ;  /* 0x000000ff03037812 */ /* 0x000fca00078ec0ff */
[----:B------:R-:W-:-:S04]  /*05c0*/  IMAD.IADD R7, R3, 0x1, R5 ;  /* 0x0000000103077824 */ /* 0x000fc800078e0205 */
[----:B------:R-:W-:-:S05]  /*05d0*/  VIADD R3, R7, 0xffffffff ;  /* 0xffffffff07037836 */ /* 0x000fca0000000000 */
[----:B------:R-:W-:-:S13]  /*05e0*/  ISETP.GE.U32.AND P0, PT, R3, 0xfe, PT ;  /* 0x000000fe0300780c */ /* 0x000fda0003f06070 */
[----:B------:R-:W-:Y:S05]  /*05f0*/  @!P0 BRA `(.L_x_9) ;  /* 0x0000000000808947 */ /* 0x000fea0003800000 */
[----:B------:R-:W-:-:S13]  /*0600*/  ISETP.GT.AND P0, PT, R7, 0xfe, PT ;  /* 0x000000fe0700780c */ /* 0x000fda0003f04270 */
[----:B------:R-:W-:Y:S05]  /*0610*/  @P0 BRA `(.L_x_10) ;  /* 0x00000000006c0947 */ /* 0x000fea0003800000 */
[----:B------:R-:W-:-:S13]  /*0620*/  ISETP.GE.AND P0, PT, R7, 0x1, PT ;  /* 0x000000010700780c */ /* 0x000fda0003f06270 */
[----:B------:R-:W-:Y:S05]  /*0630*/  @P0 BRA `(.L_x_11) ;  /* 0x0000000000740947 */ /* 0x000fea0003800000 */
[----:B------:R-:W-:Y:S02]  /*0640*/  ISETP.GE.AND P0, PT, R7, -0x18, PT ;  /* 0xffffffe80700780c */ /* 0x000fe40003f06270 */
[----:B------:R-:W-:-:S11]  /*0650*/  LOP3.LUT R0, R0, 0x80000000, RZ, 0xc0, !PT ;  /* 0x8000000000007812 */ /* 0x000fd600078ec0ff */
[----:B------:R-:W-:Y:S05]  /*0660*/  @!P0 BRA `(.L_x_11) ;  /* 0x0000000000688947 */ /* 0x000fea0003800000 */
[CC--:B------:R-:W-:Y:S01]  /*0670*/  FFMA.RZ R3, R12.reuse, R8.reuse, R13 ;  /* 0x000000080c037223 */ /* 0x0c0fe2000000c00d */
[C---:B------:R-:W-:Y:S01]  /*0680*/  VIADD R10, R7.reuse, 0x20 ;  /* 0x00000020070a7836 */ /* 0x040fe20000000000 */
[C---:B------:R-:W-:Y:S02]  /*0690*/  ISETP.NE.AND P2, PT, R7.reuse, RZ, PT ;  /* 0x000000ff0700720c */ /* 0x040fe40003f45270 */
[----:B------:R-:W-:Y:S01]  /*06a0*/  ISETP.NE.AND P1, PT, R7, RZ, PT ;  /* 0x000000ff0700720c */ /* 0x000fe20003f25270 */
[----:B------:R-:W-:Y:S01]  /*06b0*/  IMAD.MOV R7, RZ, RZ, -R7 ;  /* 0x000000ffff077224 */ /* 0x000fe200078e0a07 */
[----:B------:R-:W-:Y:S01]  /*06c0*/  LOP3.LUT R5, R3, 0x7fffff, RZ, 0xc0, !PT ;  /* 0x007fffff03057812 */ /* 0x000fe200078ec0ff */
[CCC-:B------:R-:W-:Y:S01]  /*06d0*/  FFMA.RP R3, R12.reuse, R8.reuse, R13.reuse ;  /* 0x000000080c037223 */ /* 0x1c0fe2000000800d */
[----:B------:R-:W-:Y:S02]  /*06e0*/  FFMA.RM R8, R12, R8, R13 ;  /* 0x000000080c087223 */ /* 0x000fe4000000400d */
[----:B------:R-:W-:-:S03]  /*06f0*/  LOP3.LUT R5, R5, 0x800000, RZ, 0xfc, !PT ;  /* 0x0080000005057812 */ /* 0x000fc600078efcff */
[----:B------:R-:W-:Y:S02]  /*0700*/  FSETP.NEU.FTZ.AND P0, PT, R3, R8, PT ;  /* 0x000000080300720b */ /* 0x000fe40003f1d000 */
[----:B------:R-:W-:Y:S02]  /*0710*/  SHF.L.U32 R10, R5, R10, RZ ;  /* 0x0000000a050a7219 */ /* 0x000fe400000006ff */
[----:B------:R-:W-:Y:S02]  /*0720*/  SEL R8, R7, RZ, P2 ;  /* 0x000000ff07087207 */ /* 0x000fe40001000000 */
[----:B------:R-:W-:Y:S02]  /*0730*/  ISETP.NE.AND P1, PT, R10, RZ, P1 ;  /* 0x000000ff0a00720c */ /* 0x000fe40000f25270 */
[----:B------:R-:W-:Y:S02]  /*0740*/  SHF.R.U32.HI R8, RZ, R8, R5 ;  /* 0x00000008ff087219 */ /* 0x000fe40000011605 */
[----:B------:R-:W-:-:S02]  /*0750*/  PLOP3.LUT P0, PT, P0, P1, PT, 0xf8, 0x8f ;  /* 0x00000000008f781c */ /* 0x000fc40000703f70 */
[----:B------:R-:W-:Y:S02]  /*0760*/  SHF.R.U32.HI R10, RZ, 0x1, R8 ;  /* 0x00000001ff0a7819 */ /* 0x000fe40000011608 */
[----:B------:R-:W-:-:S04]  /*0770*/  SEL R3, RZ, 0x1, !P0 ;  /* 0x00000001ff037807 */ /* 0x000fc80004000000 */
[----:B------:R-:W-:-:S04]  /*0780*/  LOP3.LUT R3, R3, 0x1, R10, 0xf8, !PT ;  /* 0x0000000103037812 */ /* 0x000fc800078ef80a */
[----:B------:R-:W-:-:S05]  /*0790*/  LOP3.LUT R3, R3, R8, RZ, 0xc0, !PT ;  /* 0x0000000803037212 */ /* 0x000fca00078ec0ff */
[----:B------:R-:W-:-:S05]  /*07a0*/  IMAD.IADD R3, R10, 0x1, R3 ;  /* 0x000000010a037824 */ /* 0x000fca00078e0203 */
[----:B------:R-:W-:Y:S01]  /*07b0*/  LOP3.LUT R0, R3, R0, RZ, 0xfc, !PT ;  /* 0x0000000003007212 */ /* 0x000fe200078efcff */
[----:B------:R-:W-:Y:S06]  /*07c0*/  BRA `(.L_x_11) ;  /* 0x0000000000107947 */ /* 0x000fec0003800000 */
.L_x_10:
[----:B------:R-:W-:-:S04]  /*07d0*/  LOP3.LUT R0, R0, 0x80000000, RZ, 0xc0, !PT ;  /* 0x8000000000007812 */ /* 0x000fc800078ec0ff */
[----:B------:R-:W-:Y:S01]  /*07e0*/  LOP3.LUT R0, R0, 0x7f800000, RZ, 0xfc, !PT ;  /* 0x7f80000000007812 */ /* 0x000fe200078efcff */
[----:B------:R-:W-:Y:S06]  /*07f0*/  BRA `(.L_x_11) ;  /* 0x0000000000047947 */ /* 0x000fec0003800000 */
.L_x_9:
[----:B------:R-:W-:-:S07]  /*0800*/  IMAD R0, R5, 0x800000, R0 ;  /* 0x0080000005007824 */ /* 0x000fce00078e0200 */
.L_x_11:
[----:B------:R-:W-:Y:S05]  /*0810*/  BSYNC.RECONVERGENT B2 ;  /* 0x0000000000027941 */ /* 0x000fea0003800200 */
.L_x_8:
[----:B------:R-:W-:Y:S05]  /*0820*/  BRA `(.L_x_12) ;  /* 0x0000000000207947 */ /* 0x000fea0003800000 */
.L_x_7:
[----:B------:R-:W-:-:S04]  /*0830*/  LOP3.LUT R0, R9, 0x80000000, R8, 0x48, !PT ;  /* 0x8000000009007812 */ /* 0x000fc800078e4808 */
[----:B------:R-:W-:Y:S01]  /*0840*/  LOP3.LUT R0, R0, 0x7f800000, RZ, 0xfc, !PT ;  /* 0x7f80000000007812 */ /* 0x000fe200078efcff */
[----:B------:R-:W-:Y:S06]  /*0850*/  BRA `(.L_x_12) ;  /* 0x0000000000147947 */ /* 0x000fec0003800000 */
.L_x_6:
[----:B------:R-:W-:Y:S01]  /*0860*/  LOP3.LUT R0, R9, 0x80000000, R8, 0x48, !PT ;  /* 0x8000000009007812 */ /* 0x000fe200078e4808 */
[----:B------:R-:W-:Y:S06]  /*0870*/  BRA `(.L_x_12) ;  /* 0x00000000000c7947 */ /* 0x000fec0003800000 */
.L_x_5:
[----:B------:R-:W0:Y:S01]  /*0880*/  MUFU.RSQ R0, -QNAN ;  /* 0xffc0000000007908 */ /* 0x000e220000001400 */
[----:B------:R-:W-:Y:S05]  /*0890*/  BRA `(.L_x_12) ;  /* 0x0000000000047947 */ /* 0x000fea0003800000 */
.L_x_4:
[----:B------:R-:W-:-:S07]  /*08a0*/  FADD.FTZ R0, R3, R0 ;  /* 0x0000000003007221 */ /* 0x000fce0000010000 */
.L_x_12:
[----:B------:R-:W-:Y:S05]  /*08b0*/  BSYNC.RECONVERGENT B1 ;  /* 0x0000000000017941 */ /* 0x000fea0003800200 */
.L_x_2:
[----:B------:R-:W-:-:S04]  /*08c0*/  IMAD.MOV.U32 R7, RZ, RZ, 0x0 ;  /* 0x00000000ff077424 */ /* 0x000fc800078e00ff */
[----:B0-----:R-:W-:Y:S05]  /*08d0*/  RET.REL.NODEC R6 `(_Z22global_denoiser_kernelPKfS0_Pfffffi) ;  /* 0xfffffff406c87950 */ /* 0x001fea0003c3ffff */
.L_x_13:
[----:B------:R-:W-:-:S00]  /*08e0*/  BRA `(.L_x_13) ;  /* 0xfffffffc00fc7947 */ /* 0x000fc0000383ffff */
[----:B------:R-:W-:-:S00]  /*08f0*/  NOP ;  /* 0x0000000000007918 */ /* 0x000fc00000000000 */
        /* <DEDUP_REMOVED lines=8> */
.L_x_14:


//--------------------- .nv.shared.reserved.0     --------------------------
	.section	.nv.shared.reserved.0,"aw",@nobits
	.weak		__nv_reservedSMEM_offset_0_alias
	.size		__nv_reservedSMEM_offset_0_alias, 0, 64
	.other		__nv_reservedSMEM_offset_0_alias,@"STO_CUDA_RESERVED_SHARED STV_DEFAULT"
__nv_reservedSMEM_offset_0_alias:
	.zero		0
	.zero		64


//--------------------- .nv.constant0._Z22global_denoiser_kernelPKfS0_Pfffffi --------------------------
	.section	.nv.constant0._Z22global_denoiser_kernelPKfS0_Pfffffi,"a",@progbits
	.sectionflags	@""
	.align	4
.nv.constant0._Z22global_denoiser_kernelPKfS0_Pfffffi:
	.zero		940


//--------------------- SYMBOLS --------------------------

	.type		.nv.reservedSmem.offset0,@object
	.size		.nv.reservedSmem.offset0,0x4
